//
// Generated by NVIDIA NVVM Compiler
//
// Compiler Build ID: CL-36424714
// Cuda compilation tools, release 13.0, V13.0.88
// Based on NVVM 20.0.0
//

.version 9.0
.target sm_100
.address_size 64

	// .globl	_Z21threadCounting_noSyncPi

.visible .entry _Z21threadCounting_noSyncPi(
	.param .u64 .ptr .align 1 _Z21threadCounting_noSyncPi_param_0
)
{
	.reg .b32 	%r<3>;
	.reg .b64 	%rd<3>;

	ld.param.u64 	%rd1, [_Z21threadCounting_noSyncPi_param_0];
	cvta.to.global.u64 	%rd2, %rd1;
	ld.global.u32 	%r1, [%rd2];
	add.s32 	%r2, %r1, 1;
	st.global.u32 	[%rd2], %r2;
	ret;

}


// ===== COMPILED SASS (sm_100) =====

	.target	sm_100

	.elftype	@"ET_EXEC"


//--------------------- .note.nv.tkinfo           --------------------------
	.section	.note.nv.tkinfo,"",@"SHT_NOTE"
	.sectionflags	@"SHF_NOTE_NV_TKINFO"
	.tkinfo
        /*0018*/ 	.word	0x00000002
        /*0030*/ 	.string	""
        /*0030*/ 	.string	"ptxas"
        /*0030*/ 	.string	"Cuda compilation tools, release 13.0, V13.0.88"
        /*0030*/ 	.string	"Build cuda_13.0.r13.0/compiler.36424714_0"
        /*0030*/ 	.string	"-arch sm_100 -m 64 "



//--------------------- .note.nv.cuinfo           --------------------------
	.section	.note.nv.cuinfo,"",@"SHT_NOTE"
	.sectionflags	@"SHF_NOTE_NV_CUINFO"
        /*0018*/ 	.short	0x0002
        /*001a*/ 	.short	0x0064
        /*001c*/ 	.short	0x0082
	.zero		2


//--------------------- .nv.info                  --------------------------
	.section	.nv.info,"",@"SHT_CUDA_INFO"
	.align	4


	//----- nvinfo : EIATTR_REGCOUNT
	.align		4
        /*0000*/ 	.byte	0x04, 0x2f
        /*0002*/ 	.short	(.L_1 - .L_0)
	.align		4
.L_0:
        /*0004*/ 	.word	index@(_Z21threadCounting_noSyncPi)
        /*0008*/ 	.word	0x00000008


	//----- nvinfo : EIATTR_FRAME_SIZE
	.align		4
.L_1:
        /*000c*/ 	.byte	0x04, 0x11
        /*000e*/ 	.short	(.L_3 - .L_2)
	.align		4
.L_2:
        /*0010*/ 	.word	index@(_Z21threadCounting_noSyncPi)
        /*0014*/ 	.word	0x00000000


	//----- nvinfo : EIATTR_MIN_STACK_SIZE
	.align		4
.L_3:
        /*0018*/ 	.byte	0x04, 0x12
        /*001a*/ 	.short	(.L_5 - .L_4)
	.align		4
.L_4:
        /*001c*/ 	.word	index@(_Z21threadCounting_noSyncPi)
        /*0020*/ 	.word	0x00000000
.L_5:


//--------------------- .nv.compat                --------------------------
	.section	.nv.compat,"",@"SHT_CUDA_COMPAT_INFO"
	.align	4
        /*0000*/ 	.byte	0x02, 0x09, 0x00, 0x00, 0x02, 0x02, 0x01, 0x00, 0x02, 0x05, 0x05, 0x00, 0x03, 0x07, 0x01, 0x01
        /*0010*/ 	.byte	0x02, 0x03, 0x00, 0x00, 0x02, 0x06, 0x01, 0x00, 0x04, 0x0b, 0x08, 0x00, 0x09, 0x00, 0x00, 0x00
        /*0020*/ 	.byte	0x00, 0x00, 0x00, 0x00


//--------------------- .nv.info._Z21threadCounting_noSyncPi --------------------------
	.section	.nv.info._Z21threadCounting_noSyncPi,"",@"SHT_CUDA_INFO"
	.sectionflags	@""
	.align	4


	//----- nvinfo : EIATTR_CUDA_API_VERSION
	.align		4
        /*0000*/ 	.byte	0x04, 0x37
        /*0002*/ 	.short	(.L_7 - .L_6)
.L_6:
        /*0004*/ 	.word	0x00000082


	//----- nvinfo : EIATTR_KPARAM_INFO
	.align		4
.L_7:
        /*0008*/ 	.byte	0x04, 0x17
        /*000a*/ 	.short	(.L_9 - .L_8)
.L_8:
        /*000c*/ 	.word	0x00000000
        /*0010*/ 	.short	0x0000
        /*0012*/ 	.short	0x0000
        /*0014*/ 	.byte	0x00, 0xf5, 0x21, 0x00


	//----- nvinfo : EIATTR_SPARSE_MMA_MASK
	.align		4
.L_9:
        /*0018*/ 	.byte	0x03, 0x50
        /*001a*/ 	.short	0x0000


	//----- nvinfo : EIATTR_MAXREG_COUNT
	.align		4
        /*001c*/ 	.byte	0x03, 0x1b
        /*001e*/ 	.short	0x00ff


	//----- nvinfo : EIATTR_MERCURY_ISA_VERSION
	.align		4
        /*0020*/ 	.byte	0x03, 0x5f
        /*0022*/ 	.short	0x0101


	//----- nvinfo : EIATTR_VRC_CTA_INIT_COUNT
	.align		4
        /*0024*/ 	.byte	0x02, 0x4a
	.zero		1
	.zero		1


	//----- nvinfo : EIATTR_EXIT_INSTR_OFFSETS
	.align		4
        /*0028*/ 	.byte	0x04, 0x1c
        /*002a*/ 	.short	(.L_11 - .L_10)


	//   ....[0]....
.L_10:
        /*002c*/ 	.word	0x00000060


	//----- nvinfo : EIATTR_CBANK_PARAM_SIZE
	.align		4
.L_11:
        /*0030*/ 	.byte	0x03, 0x19
        /*0032*/ 	.short	0x0008


	//----- nvinfo : EIATTR_PARAM_CBANK
	.align		4
        /*0034*/ 	.byte	0x04, 0x0a
        /*0036*/ 	.short	(.L_13 - .L_12)
	.align		4
.L_12:
        /*0038*/ 	.word	index@(.nv.constant0._Z21threadCounting_noSyncPi)
        /*003c*/ 	.short	0x0380
        /*003e*/ 	.short	0x0008


	//----- nvinfo : EIATTR_SW_WAR
	.align		4
.L_13:
        /*0040*/ 	.byte	0x04, 0x36
        /*0042*/ 	.short	(.L_15 - .L_14)
.L_14:
        /*0044*/ 	.word	0x00000008
.L_15:


//--------------------- .nv.callgraph             --------------------------
	.section	.nv.callgraph,"",@"SHT_CUDA_CALLGRAPH"
	.align	4
	.sectionentsize	8
	.align		4
        /*0000*/ 	.word	0x00000000
	.align		4
        /*0004*/ 	.word	0xffffffff
	.align		4
        /*0008*/ 	.word	0x00000000
	.align		4
        /*000c*/ 	.word	0xfffffffe
	.align		4
        /*0010*/ 	.word	0x00000000
	.align		4
        /*0014*/ 	.word	0xfffffffd
	.align		4
        /*0018*/ 	.word	0x00000000
	.align		4
        /*001c*/ 	.word	0xfffffffc


//--------------------- .text._Z21threadCounting_noSyncPi --------------------------
	.section	.text._Z21threadCounting_noSyncPi,"ax",@progbits
	.align	128
        .global         _Z21threadCounting_noSyncPi
        .type           _Z21threadCounting_noSyncPi,@function
        .size           _Z21threadCounting_noSyncPi,(.L_x_1 - _Z21threadCounting_noSyncPi)
        .other          _Z21threadCounting_noSyncPi,@"STO_CUDA_ENTRY STV_DEFAULT"
_Z21threadCounting_noSyncPi:
.text._Z21threadCounting_noSyncPi:
[----:B------:R-:W-:Y:S08]  /*0000*/  LDC R1, c[0x0][0x37c] ;  /* 0x0000df00ff017b82 */ /* 0x000ff00000000800 */
[----:B------:R-:W0:Y:S01]  /*0010*/  LDC.64 R2, c[0x0][0x380] ;  /* 0x0000e000ff027b82 */ /* 0x000e220000000a00 */
[----:B------:R-:W0:Y:S02]  /*0020*/  LDCU.64 UR4, c[0x0][0x358] ;  /* 0x00006b00ff0477ac */ /* 0x000e240008000a00 */
[----:B0-----:R-:W2:Y:S02]  /*0030*/  LDG.E R0, desc[UR4][R2.64] ;  /* 0x0000000402007981 */ /* 0x001ea4000c1e1900 */
[----:B--2---:R-:W-:-:S05]  /*0040*/  IADD3 R5, PT, PT, R0, 0x1, RZ ;  /* 0x0000000100057810 */ /* 0x004fca0007ffe0ff */
[----:B------:R-:W-:Y:S01]  /*0050*/  STG.E desc[UR4][R2.64], R5 ;  /* 0x0000000502007986 */ /* 0x000fe2000c101904 */
[----:B------:R-:W-:Y:S05]  /*0060*/  EXIT ;  /* 0x000000000000794d */ /* 0x000fea0003800000 */
.L_x_0:
[----:B------:R-:W-:-:S00]  /*0070*/  BRA `(.L_x_0) ;  /* 0xfffffffc00fc7947 */ /* 0x000fc0000383ffff */
[----:B------:R-:W-:-:S00]  /*0080*/  NOP ;  /* 0x0000000000007918 */ /* 0x000fc00000000000 */
[----:B------:R-:W-:-:S00]  /*0090*/  NOP ;  /* 0x0000000000007918 */ /* 0x000fc00000000000 */
[----:B------:R-:W-:-:S00]  /*00a0*/  NOP ;  /* 0x0000000000007918 */ /* 0x000fc00000000000 */
[----:B------:R-:W-:-:S00]  /*00b0*/  NOP ;  /* 0x0000000000007918 */ /* 0x000fc00000000000 */
[----:B------:R-:W-:-:S00]  /*00c0*/  NOP ;  /* 0x0000000000007918 */ /* 0x000fc00000000000 */
[----:B------:R-:W-:-:S00]  /*00d0*/  NOP ;  /* 0x0000000000007918 */ /* 0x000fc00000000000 */
[----:B------:R-:W-:-:S00]  /*00e0*/  NOP ;  /* 0x0000000000007918 */ /* 0x000fc00000000000 */
[----:B------:R-:W-:-:S00]  /*00f0*/  NOP ;  /* 0x0000000000007918 */ /* 0x000fc00000000000 */
.L_x_1:


//--------------------- .nv.shared.reserved.0     --------------------------
	.section	.nv.shared.reserved.0,"aw",@nobits
	.weak		__nv_reservedSMEM_offset_0_alias
	.size		__nv_reservedSMEM_offset_0_alias, 0, 64
	.other		__nv_reservedSMEM_offset_0_alias,@"STO_CUDA_RESERVED_SHARED STV_DEFAULT"
__nv_reservedSMEM_offset_0_alias:
	.zero		0
	.zero		64


//--------------------- .nv.constant0._Z21threadCounting_noSyncPi --------------------------
	.section	.nv.constant0._Z21threadCounting_noSyncPi,"a",@progbits
	.sectionflags	@""
	.align	4
.nv.constant0._Z21threadCounting_noSyncPi:
	.zero		904


//--------------------- SYMBOLS --------------------------

	.type		.nv.reservedSmem.offset0,@object
	.size		.nv.reservedSmem.offset0,0x4
